//
// Generated by NVIDIA NVVM Compiler
//
// Compiler Build ID: CL-36424714
// Cuda compilation tools, release 13.0, V13.0.88
// Based on NVVM 20.0.0
//

.version 9.0
.target sm_100
.address_size 64

	// .globl	_Z3sumPiS_i
.extern .shared .align 16 .b8 partialSum[];
.extern .shared .align 16 .b8 partialProduct[];
.extern .shared .align 16 .b8 temp[];

.visible .entry _Z3sumPiS_i(
	.param .u64 .ptr .align 1 _Z3sumPiS_i_param_0,
	.param .u64 .ptr .align 1 _Z3sumPiS_i_param_1,
	.param .u32 _Z3sumPiS_i_param_2
)
{
	.reg .pred 	%p<6>;
	.reg .b32 	%r<31>;
	.reg .b64 	%rd<11>;

	ld.param.u64 	%rd3, [_Z3sumPiS_i_param_0];
	ld.param.u64 	%rd2, [_Z3sumPiS_i_param_1];
	ld.param.u32 	%r13, [_Z3sumPiS_i_param_2];
	cvta.to.global.u64 	%rd1, %rd3;
	mov.u32 	%r1, %tid.x;
	mov.u32 	%r2, %ctaid.x;
	mov.u32 	%r30, %ntid.x;
	mul.lo.s32 	%r15, %r2, %r30;
	shl.b32 	%r16, %r15, 1;
	add.s32 	%r4, %r16, %r1;
	setp.ge.u32 	%p1, %r4, %r13;
	mov.b32 	%r28, 0;
	@%p1 bra 	$L__BB0_2;
	mul.wide.u32 	%rd4, %r4, 4;
	add.s64 	%rd5, %rd1, %rd4;
	ld.global.u32 	%r28, [%rd5];
$L__BB0_2:
	shl.b32 	%r18, %r1, 2;
	mov.u32 	%r19, partialSum;
	add.s32 	%r7, %r19, %r18;
	st.shared.u32 	[%r7], %r28;
	add.s32 	%r8, %r4, %r30;
	setp.ge.u32 	%p2, %r8, %r13;
	mov.b32 	%r29, 0;
	@%p2 bra 	$L__BB0_4;
	mul.wide.u32 	%rd6, %r8, 4;
	add.s64 	%rd7, %rd1, %rd6;
	ld.global.u32 	%r29, [%rd7];
$L__BB0_4:
	shl.b32 	%r20, %r30, 2;
	add.s32 	%r21, %r7, %r20;
	st.shared.u32 	[%r21], %r29;
$L__BB0_5:
	bar.sync 	0;
	setp.ge.u32 	%p3, %r1, %r30;
	@%p3 bra 	$L__BB0_7;
	shl.b32 	%r22, %r30, 2;
	add.s32 	%r23, %r7, %r22;
	ld.shared.u32 	%r24, [%r23];
	ld.shared.u32 	%r25, [%r7];
	add.s32 	%r26, %r25, %r24;
	st.shared.u32 	[%r7], %r26;
$L__BB0_7:
	shr.u32 	%r12, %r30, 1;
	setp.gt.u32 	%p4, %r30, 1;
	mov.u32 	%r30, %r12;
	@%p4 bra 	$L__BB0_5;
	setp.ne.s32 	%p5, %r1, 0;
	@%p5 bra 	$L__BB0_10;
	ld.shared.u32 	%r27, [partialSum];
	cvta.to.global.u64 	%rd8, %rd2;
	mul.wide.u32 	%rd9, %r2, 4;
	add.s64 	%rd10, %rd8, %rd9;
	st.global.u32 	[%rd10], %r27;
$L__BB0_10:
	ret;

}
	// .globl	_Z7productPiS_i
.visible .entry _Z7productPiS_i(
	.param .u64 .ptr .align 1 _Z7productPiS_i_param_0,
	.param .u64 .ptr .align 1 _Z7productPiS_i_param_1,
	.param .u32 _Z7productPiS_i_param_2
)
{
	.reg .pred 	%p<6>;
	.reg .b32 	%r<31>;
	.reg .b64 	%rd<11>;

	ld.param.u64 	%rd3, [_Z7productPiS_i_param_0];
	ld.param.u64 	%rd2, [_Z7productPiS_i_param_1];
	ld.param.u32 	%r13, [_Z7productPiS_i_param_2];
	cvta.to.global.u64 	%rd1, %rd3;
	mov.u32 	%r1, %tid.x;
	mov.u32 	%r2, %ctaid.x;
	mov.u32 	%r30, %ntid.x;
	mul.lo.s32 	%r15, %r2, %r30;
	shl.b32 	%r16, %r15, 1;
	add.s32 	%r4, %r16, %r1;
	setp.ge.u32 	%p1, %r4, %r13;
	mov.b32 	%r28, 1;
	@%p1 bra 	$L__BB1_2;
	mul.wide.u32 	%rd4, %r4, 4;
	add.s64 	%rd5, %rd1, %rd4;
	ld.global.u32 	%r28, [%rd5];
$L__BB1_2:
	shl.b32 	%r18, %r1, 2;
	mov.u32 	%r19, partialProduct;
	add.s32 	%r7, %r19, %r18;
	st.shared.u32 	[%r7], %r28;
	add.s32 	%r8, %r4, %r30;
	setp.ge.u32 	%p2, %r8, %r13;
	mov.b32 	%r29, 1;
	@%p2 bra 	$L__BB1_4;
	mul.wide.u32 	%rd6, %r8, 4;
	add.s64 	%rd7, %rd1, %rd6;
	ld.global.u32 	%r29, [%rd7];
$L__BB1_4:
	shl.b32 	%r20, %r30, 2;
	add.s32 	%r21, %r7, %r20;
	st.shared.u32 	[%r21], %r29;
$L__BB1_5:
	bar.sync 	0;
	setp.ge.u32 	%p3, %r1, %r30;
	@%p3 bra 	$L__BB1_7;
	shl.b32 	%r22, %r30, 2;
	add.s32 	%r23, %r7, %r22;
	ld.shared.u32 	%r24, [%r23];
	ld.shared.u32 	%r25, [%r7];
	mul.lo.s32 	%r26, %r25, %r24;
	st.shared.u32 	[%r7], %r26;
$L__BB1_7:
	shr.u32 	%r12, %r30, 1;
	setp.gt.u32 	%p4, %r30, 1;
	mov.u32 	%r30, %r12;
	@%p4 bra 	$L__BB1_5;
	setp.ne.s32 	%p5, %r1, 0;
	@%p5 bra 	$L__BB1_10;
	ld.shared.u32 	%r27, [partialProduct];
	cvta.to.global.u64 	%rd8, %rd2;
	mul.wide.u32 	%rd9, %r2, 4;
	add.s64 	%rd10, %rd8, %rd9;
	st.global.u32 	[%rd10], %r27;
$L__BB1_10:
	ret;

}
	// .globl	_Z3minPiS_i
.visible .entry _Z3minPiS_i(
	.param .u64 .ptr .align 1 _Z3minPiS_i_param_0,
	.param .u64 .ptr .align 1 _Z3minPiS_i_param_1,
	.param .u32 _Z3minPiS_i_param_2
)
{
	.reg .pred 	%p<7>;
	.reg .b32 	%r<30>;
	.reg .b64 	%rd<11>;

	ld.param.u64 	%rd3, [_Z3minPiS_i_param_0];
	ld.param.u64 	%rd2, [_Z3minPiS_i_param_1];
	ld.param.u32 	%r14, [_Z3minPiS_i_param_2];
	cvta.to.global.u64 	%rd1, %rd3;
	mov.u32 	%r1, %tid.x;
	mov.u32 	%r2, %ctaid.x;
	mov.u32 	%r29, %ntid.x;
	mul.lo.s32 	%r16, %r2, %r29;
	shl.b32 	%r17, %r16, 1;
	add.s32 	%r4, %r17, %r1;
	setp.ge.u32 	%p1, %r4, %r14;
	mov.b32 	%r27, 2147483647;
	@%p1 bra 	$L__BB2_2;
	mul.wide.u32 	%rd4, %r4, 4;
	add.s64 	%rd5, %rd1, %rd4;
	ld.global.u32 	%r27, [%rd5];
$L__BB2_2:
	shl.b32 	%r19, %r1, 2;
	mov.u32 	%r20, temp;
	add.s32 	%r7, %r20, %r19;
	st.shared.u32 	[%r7], %r27;
	add.s32 	%r8, %r4, %r29;
	setp.ge.u32 	%p2, %r8, %r14;
	mov.b32 	%r28, 2147483647;
	@%p2 bra 	$L__BB2_4;
	mul.wide.u32 	%rd6, %r8, 4;
	add.s64 	%rd7, %rd1, %rd6;
	ld.global.u32 	%r28, [%rd7];
$L__BB2_4:
	shl.b32 	%r21, %r29, 2;
	add.s32 	%r22, %r7, %r21;
	st.shared.u32 	[%r22], %r28;
$L__BB2_5:
	mov.u32 	%r11, %r29;
	bar.sync 	0;
	setp.ge.u32 	%p3, %r1, %r11;
	@%p3 bra 	$L__BB2_8;
	shl.b32 	%r23, %r11, 2;
	add.s32 	%r24, %r7, %r23;
	ld.shared.u32 	%r12, [%r24];
	ld.shared.u32 	%r25, [%r7];
	setp.ge.s32 	%p4, %r12, %r25;
	@%p4 bra 	$L__BB2_8;
	st.shared.u32 	[%r7], %r12;
$L__BB2_8:
	shr.u32 	%r29, %r11, 1;
	setp.gt.u32 	%p5, %r11, 1;
	@%p5 bra 	$L__BB2_5;
	setp.ne.s32 	%p6, %r1, 0;
	@%p6 bra 	$L__BB2_11;
	ld.shared.u32 	%r26, [temp];
	cvta.to.global.u64 	%rd8, %rd2;
	mul.wide.u32 	%rd9, %r2, 4;
	add.s64 	%rd10, %rd8, %rd9;
	st.global.u32 	[%rd10], %r26;
$L__BB2_11:
	ret;

}
	// .globl	_Z3maxPiS_i
.visible .entry _Z3maxPiS_i(
	.param .u64 .ptr .align 1 _Z3maxPiS_i_param_0,
	.param .u64 .ptr .align 1 _Z3maxPiS_i_param_1,
	.param .u32 _Z3maxPiS_i_param_2
)
{
	.reg .pred 	%p<7>;
	.reg .b32 	%r<30>;
	.reg .b64 	%rd<11>;

	ld.param.u64 	%rd3, [_Z3maxPiS_i_param_0];
	ld.param.u64 	%rd2, [_Z3maxPiS_i_param_1];
	ld.param.u32 	%r14, [_Z3maxPiS_i_param_2];
	cvta.to.global.u64 	%rd1, %rd3;
	mov.u32 	%r1, %tid.x;
	mov.u32 	%r2, %ctaid.x;
	mov.u32 	%r29, %ntid.x;
	mul.lo.s32 	%r16, %r2, %r29;
	shl.b32 	%r17, %r16, 1;
	add.s32 	%r4, %r17, %r1;
	setp.ge.u32 	%p1, %r4, %r14;
	mov.b32 	%r27, -2147483648;
	@%p1 bra 	$L__BB3_2;
	mul.wide.u32 	%rd4, %r4, 4;
	add.s64 	%rd5, %rd1, %rd4;
	ld.global.u32 	%r27, [%rd5];
$L__BB3_2:
	shl.b32 	%r19, %r1, 2;
	mov.u32 	%r20, temp;
	add.s32 	%r7, %r20, %r19;
	st.shared.u32 	[%r7], %r27;
	add.s32 	%r8, %r4, %r29;
	setp.ge.u32 	%p2, %r8, %r14;
	mov.b32 	%r28, -2147483648;
	@%p2 bra 	$L__BB3_4;
	mul.wide.u32 	%rd6, %r8, 4;
	add.s64 	%rd7, %rd1, %rd6;
	ld.global.u32 	%r28, [%rd7];
$L__BB3_4:
	shl.b32 	%r21, %r29, 2;
	add.s32 	%r22, %r7, %r21;
	st.shared.u32 	[%r22], %r28;
$L__BB3_5:
	mov.u32 	%r11, %r29;
	bar.sync 	0;
	setp.ge.u32 	%p3, %r1, %r11;
	@%p3 bra 	$L__BB3_8;
	shl.b32 	%r23, %r11, 2;
	add.s32 	%r24, %r7, %r23;
	ld.shared.u32 	%r12, [%r24];
	ld.shared.u32 	%r25, [%r7];
	setp.le.s32 	%p4, %r12, %r25;
	@%p4 bra 	$L__BB3_8;
	st.shared.u32 	[%r7], %r12;
$L__BB3_8:
	shr.u32 	%r29, %r11, 1;
	setp.gt.u32 	%p5, %r11, 1;
	@%p5 bra 	$L__BB3_5;
	setp.ne.s32 	%p6, %r1, 0;
	@%p6 bra 	$L__BB3_11;
	ld.shared.u32 	%r26, [temp];
	cvta.to.global.u64 	%rd8, %rd2;
	mul.wide.u32 	%rd9, %r2, 4;
	add.s64 	%rd10, %rd8, %rd9;
	st.global.u32 	[%rd10], %r26;
$L__BB3_11:
	ret;

}


// ===== COMPILED SASS (sm_100) =====

	.target	sm_100

	.elftype	@"ET_EXEC"


//--------------------- .note.nv.tkinfo           --------------------------
	.section	.note.nv.tkinfo,"",@"SHT_NOTE"
	.sectionflags	@"SHF_NOTE_NV_TKINFO"
	.tkinfo
        /*0018*/ 	.word	0x00000002
        /*0030*/ 	.string	""
        /*0030*/ 	.string	"ptxas"
        /*0030*/ 	.string	"Cuda compilation tools, release 13.0, V13.0.88"
        /*0030*/ 	.string	"Build cuda_13.0.r13.0/compiler.36424714_0"
        /*0030*/ 	.string	"-arch sm_100 -m 64 "



//--------------------- .note.nv.cuinfo           --------------------------
	.section	.note.nv.cuinfo,"",@"SHT_NOTE"
	.sectionflags	@"SHF_NOTE_NV_CUINFO"
        /*0018*/ 	.short	0x0002
        /*001a*/ 	.short	0x0064
        /*001c*/ 	.short	0x0082
	.zero		2


//--------------------- .nv.info                  --------------------------
	.section	.nv.info,"",@"SHT_CUDA_INFO"
	.align	4


	//----- nvinfo : EIATTR_REGCOUNT
	.align		4
        /*0000*/ 	.byte	0x04, 0x2f
        /*0002*/ 	.short	(.L_1 - .L_0)
	.align		4
.L_0:
        /*0004*/ 	.word	index@(_Z3sumPiS_i)
        /*0008*/ 	.word	0x00000010


	//----- nvinfo : EIATTR_FRAME_SIZE
	.align		4
.L_1:
        /*000c*/ 	.byte	0x04, 0x11
        /*000e*/ 	.short	(.L_3 - .L_2)
	.align		4
.L_2:
        /*0010*/ 	.word	index@(_Z3sumPiS_i)
        /*0014*/ 	.word	0x00000000


	//----- nvinfo : EIATTR_REGCOUNT
	.align		4
.L_3:
        /*0018*/ 	.byte	0x04, 0x2f
        /*001a*/ 	.short	(.L_5 - .L_4)
	.align		4
.L_4:
        /*001c*/ 	.word	index@(_Z7productPiS_i)
        /*0020*/ 	.word	0x00000010


	//----- nvinfo : EIATTR_FRAME_SIZE
	.align		4
.L_5:
        /*0024*/ 	.byte	0x04, 0x11
        /*0026*/ 	.short	(.L_7 - .L_6)
	.align		4
.L_6:
        /*0028*/ 	.word	index@(_Z7productPiS_i)
        /*002c*/ 	.word	0x00000000


	//----- nvinfo : EIATTR_REGCOUNT
	.align		4
.L_7:
        /*0030*/ 	.byte	0x04, 0x2f
        /*0032*/ 	.short	(.L_9 - .L_8)
	.align		4
.L_8:
        /*0034*/ 	.word	index@(_Z3minPiS_i)
        /*0038*/ 	.word	0x00000010


	//----- nvinfo : EIATTR_FRAME_SIZE
	.align		4
.L_9:
        /*003c*/ 	.byte	0x04, 0x11
        /*003e*/ 	.short	(.L_11 - .L_10)
	.align		4
.L_10:
        /*0040*/ 	.word	index@(_Z3minPiS_i)
        /*0044*/ 	.word	0x00000000


	//----- nvinfo : EIATTR_REGCOUNT
	.align		4
.L_11:
        /*0048*/ 	.byte	0x04, 0x2f
        /*004a*/ 	.short	(.L_13 - .L_12)
	.align		4
.L_12:
        /*004c*/ 	.word	index@(_Z3maxPiS_i)
        /*0050*/ 	.word	0x00000010


	//----- nvinfo : EIATTR_FRAME_SIZE
	.align		4
.L_13:
        /*0054*/ 	.byte	0x04, 0x11
        /*0056*/ 	.short	(.L_15 - .L_14)
	.align		4
.L_14:
        /*0058*/ 	.word	index@(_Z3maxPiS_i)
        /*005c*/ 	.word	0x00000000


	//----- nvinfo : EIATTR_MIN_STACK_SIZE
	.align		4
.L_15:
        /*0060*/ 	.byte	0x04, 0x12
        /*0062*/ 	.short	(.L_17 - .L_16)
	.align		4
.L_16:
        /*0064*/ 	.word	index@(_Z3maxPiS_i)
        /*0068*/ 	.word	0x00000000


	//----- nvinfo : EIATTR_MIN_STACK_SIZE
	.align		4
.L_17:
        /*006c*/ 	.byte	0x04, 0x12
        /*006e*/ 	.short	(.L_19 - .L_18)
	.align		4
.L_18:
        /*0070*/ 	.word	index@(_Z3minPiS_i)
        /*0074*/ 	.word	0x00000000


	//----- nvinfo : EIATTR_MIN_STACK_SIZE
	.align		4
.L_19:
        /*0078*/ 	.byte	0x04, 0x12
        /*007a*/ 	.short	(.L_21 - .L_20)
	.align		4
.L_20:
        /*007c*/ 	.word	index@(_Z7productPiS_i)
        /*0080*/ 	.word	0x00000000


	//----- nvinfo : EIATTR_MIN_STACK_SIZE
	.align		4
.L_21:
        /*0084*/ 	.byte	0x04, 0x12
        /*0086*/ 	.short	(.L_23 - .L_22)
	.align		4
.L_22:
        /*0088*/ 	.word	index@(_Z3sumPiS_i)
        /*008c*/ 	.word	0x00000000
.L_23:


//--------------------- .nv.compat                --------------------------
	.section	.nv.compat,"",@"SHT_CUDA_COMPAT_INFO"
	.align	4
        /*0000*/ 	.byte	0x02, 0x09, 0x00, 0x00, 0x02, 0x02, 0x01, 0x00, 0x02, 0x05, 0x05, 0x00, 0x03, 0x07, 0x01, 0x01
        /*0010*/ 	.byte	0x02, 0x03, 0x00, 0x00, 0x02, 0x06, 0x01, 0x00, 0x04, 0x0b, 0x08, 0x00, 0x09, 0x00, 0x00, 0x00
        /*0020*/ 	.byte	0x00, 0x00, 0x00, 0x00


//--------------------- .nv.info._Z3maxPiS_i      --------------------------
	.section	.nv.info._Z3maxPiS_i,"",@"SHT_CUDA_INFO"
	.sectionflags	@""
	.align	4


	//----- nvinfo : EIATTR_CUDA_API_VERSION
	.align		4
        /*0000*/ 	.byte	0x04, 0x37
        /*0002*/ 	.short	(.L_25 - .L_24)
.L_24:
        /*0004*/ 	.word	0x00000082


	//----- nvinfo : EIATTR_KPARAM_INFO
	.align		4
.L_25:
        /*0008*/ 	.byte	0x04, 0x17
        /*000a*/ 	.short	(.L_27 - .L_26)
.L_26:
        /*000c*/ 	.word	0x00000000
        /*0010*/ 	.short	0x0002
        /*0012*/ 	.short	0x0010
        /*0014*/ 	.byte	0x00, 0xf0, 0x11, 0x00


	//----- nvinfo : EIATTR_KPARAM_INFO
	.align		4
.L_27:
        /*0018*/ 	.byte	0x04, 0x17
        /*001a*/ 	.short	(.L_29 - .L_28)
.L_28:
        /*001c*/ 	.word	0x00000000
        /*0020*/ 	.short	0x0001
        /*0022*/ 	.short	0x0008
        /*0024*/ 	.byte	0x00, 0xf5, 0x21, 0x00


	//----- nvinfo : EIATTR_KPARAM_INFO
	.align		4
.L_29:
        /*0028*/ 	.byte	0x04, 0x17
        /*002a*/ 	.short	(.L_31 - .L_30)
.L_30:
        /*002c*/ 	.word	0x00000000
        /*0030*/ 	.short	0x0000
        /*0032*/ 	.short	0x0000
        /*0034*/ 	.byte	0x00, 0xf5, 0x21, 0x00


	//----- nvinfo : EIATTR_SPARSE_MMA_MASK
	.align		4
.L_31:
        /*0038*/ 	.byte	0x03, 0x50
        /*003a*/ 	.short	0x0000


	//----- nvinfo : EIATTR_MAXREG_COUNT
	.align		4
        /*003c*/ 	.byte	0x03, 0x1b
        /*003e*/ 	.short	0x00ff


	//----- nvinfo : EIATTR_NUM_BARRIERS
	.align		4
        /*0040*/ 	.byte	0x02, 0x4c
        /*0042*/ 	.byte	0x01
	.zero		1


	//----- nvinfo : EIATTR_MERCURY_ISA_VERSION
	.align		4
        /*0044*/ 	.byte	0x03, 0x5f
        /*0046*/ 	.short	0x0101


	//----- nvinfo : EIATTR_VRC_CTA_INIT_COUNT
	.align		4
        /*0048*/ 	.byte	0x02, 0x4a
	.zero		1
	.zero		1


	//----- nvinfo : EIATTR_EXIT_INSTR_OFFSETS
	.align		4
        /*004c*/ 	.byte	0x04, 0x1c
        /*004e*/ 	.short	(.L_33 - .L_32)


	//   ....[0]....
.L_32:
        /*0050*/ 	.word	0x000002a0


	//   ....[1]....
        /*0054*/ 	.word	0x00000320


	//----- nvinfo : EIATTR_CRS_STACK_SIZE
	.align		4
.L_33:
        /*0058*/ 	.byte	0x04, 0x1e
        /*005a*/ 	.short	(.L_35 - .L_34)
.L_34:
        /*005c*/ 	.word	0x00000000


	//----- nvinfo : EIATTR_CBANK_PARAM_SIZE
	.align		4
.L_35:
        /*0060*/ 	.byte	0x03, 0x19
        /*0062*/ 	.short	0x0014


	//----- nvinfo : EIATTR_PARAM_CBANK
	.align		4
        /*0064*/ 	.byte	0x04, 0x0a
        /*0066*/ 	.short	(.L_37 - .L_36)
	.align		4
.L_36:
        /*0068*/ 	.word	index@(.nv.constant0._Z3maxPiS_i)
        /*006c*/ 	.short	0x0380
        /*006e*/ 	.short	0x0014


	//----- nvinfo : EIATTR_SW_WAR
	.align		4
.L_37:
        /*0070*/ 	.byte	0x04, 0x36
        /*0072*/ 	.short	(.L_39 - .L_38)
.L_38:
        /*0074*/ 	.word	0x00000008
.L_39:


//--------------------- .nv.info._Z3minPiS_i      --------------------------
	.section	.nv.info._Z3minPiS_i,"",@"SHT_CUDA_INFO"
	.sectionflags	@""
	.align	4


	//----- nvinfo : EIATTR_CUDA_API_VERSION
	.align		4
        /*0000*/ 	.byte	0x04, 0x37
        /*0002*/ 	.short	(.L_41 - .L_40)
.L_40:
        /*0004*/ 	.word	0x00000082


	//----- nvinfo : EIATTR_KPARAM_INFO
	.align		4
.L_41:
        /*0008*/ 	.byte	0x04, 0x17
        /*000a*/ 	.short	(.L_43 - .L_42)
.L_42:
        /*000c*/ 	.word	0x00000000
        /*0010*/ 	.short	0x0002
        /*0012*/ 	.short	0x0010
        /*0014*/ 	.byte	0x00, 0xf0, 0x11, 0x00


	//----- nvinfo : EIATTR_KPARAM_INFO
	.align		4
.L_43:
        /*0018*/ 	.byte	0x04, 0x17
        /*001a*/ 	.short	(.L_45 - .L_44)
.L_44:
        /*001c*/ 	.word	0x00000000
        /*0020*/ 	.short	0x0001
        /*0022*/ 	.short	0x0008
        /*0024*/ 	.byte	0x00, 0xf5, 0x21, 0x00


	//----- nvinfo : EIATTR_KPARAM_INFO
	.align		4
.L_45:
        /*0028*/ 	.byte	0x04, 0x17
        /*002a*/ 	.short	(.L_47 - .L_46)
.L_46:
        /*002c*/ 	.word	0x00000000
        /*0030*/ 	.short	0x0000
        /*0032*/ 	.short	0x0000
        /*0034*/ 	.byte	0x00, 0xf5, 0x21, 0x00


	//----- nvinfo : EIATTR_SPARSE_MMA_MASK
	.align		4
.L_47:
        /*0038*/ 	.byte	0x03, 0x50
        /*003a*/ 	.short	0x0000


	//----- nvinfo : EIATTR_MAXREG_COUNT
	.align		4
        /*003c*/ 	.byte	0x03, 0x1b
        /*003e*/ 	.short	0x00ff


	//----- nvinfo : EIATTR_NUM_BARRIERS
	.align		4
        /*0040*/ 	.byte	0x02, 0x4c
        /*0042*/ 	.byte	0x01
	.zero		1


	//----- nvinfo : EIATTR_MERCURY_ISA_VERSION
	.align		4
        /*0044*/ 	.byte	0x03, 0x5f
        /*0046*/ 	.short	0x0101


	//----- nvinfo : EIATTR_VRC_CTA_INIT_COUNT
	.align		4
        /*0048*/ 	.byte	0x02, 0x4a
	.zero		1
	.zero		1


	//----- nvinfo : EIATTR_EXIT_INSTR_OFFSETS
	.align		4
        /*004c*/ 	.byte	0x04, 0x1c
        /*004e*/ 	.short	(.L_49 - .L_48)


	//   ....[0]....
.L_48:
        /*0050*/ 	.word	0x000002a0


	//   ....[1]....
        /*0054*/ 	.word	0x00000320


	//----- nvinfo : EIATTR_CRS_STACK_SIZE
	.align		4
.L_49:
        /*0058*/ 	.byte	0x04, 0x1e
        /*005a*/ 	.short	(.L_51 - .L_50)
.L_50:
        /*005c*/ 	.word	0x00000000


	//----- nvinfo : EIATTR_CBANK_PARAM_SIZE
	.align		4
.L_51:
        /*0060*/ 	.byte	0x03, 0x19
        /*0062*/ 	.short	0x0014


	//----- nvinfo : EIATTR_PARAM_CBANK
	.align		4
        /*0064*/ 	.byte	0x04, 0x0a
        /*0066*/ 	.short	(.L_53 - .L_52)
	.align		4
.L_52:
        /*0068*/ 	.word	index@(.nv.constant0._Z3minPiS_i)
        /*006c*/ 	.short	0x0380
        /*006e*/ 	.short	0x0014


	//----- nvinfo : EIATTR_SW_WAR
	.align		4
.L_53:
        /*0070*/ 	.byte	0x04, 0x36
        /*0072*/ 	.short	(.L_55 - .L_54)
.L_54:
        /*0074*/ 	.word	0x00000008
.L_55:


//--------------------- .nv.info._Z7productPiS_i  --------------------------
	.section	.nv.info._Z7productPiS_i,"",@"SHT_CUDA_INFO"
	.sectionflags	@""
	.align	4


	//----- nvinfo : EIATTR_CUDA_API_VERSION
	.align		4
        /*0000*/ 	.byte	0x04, 0x37
        /*0002*/ 	.short	(.L_57 - .L_56)
.L_56:
        /*0004*/ 	.word	0x00000082


	//----- nvinfo : EIATTR_KPARAM_INFO
	.align		4
.L_57:
        /*0008*/ 	.byte	0x04, 0x17
        /*000a*/ 	.short	(.L_59 - .L_58)
.L_58:
        /*000c*/ 	.word	0x00000000
        /*0010*/ 	.short	0x0002
        /*0012*/ 	.short	0x0010
        /*0014*/ 	.byte	0x00, 0xf0, 0x11, 0x00


	//----- nvinfo : EIATTR_KPARAM_INFO
	.align		4
.L_59:
        /*0018*/ 	.byte	0x04, 0x17
        /*001a*/ 	.short	(.L_61 - .L_60)
.L_60:
        /*001c*/ 	.word	0x00000000
        /*0020*/ 	.short	0x0001
        /*0022*/ 	.short	0x0008
        /*0024*/ 	.byte	0x00, 0xf5, 0x21, 0x00


	//----- nvinfo : EIATTR_KPARAM_INFO
	.align		4
.L_61:
        /*0028*/ 	.byte	0x04, 0x17
        /*002a*/ 	.short	(.L_63 - .L_62)
.L_62:
        /*002c*/ 	.word	0x00000000
        /*0030*/ 	.short	0x0000
        /*0032*/ 	.short	0x0000
        /*0034*/ 	.byte	0x00, 0xf5, 0x21, 0x00


	//----- nvinfo : EIATTR_SPARSE_MMA_MASK
	.align		4
.L_63:
        /*0038*/ 	.byte	0x03, 0x50
        /*003a*/ 	.short	0x0000


	//----- nvinfo : EIATTR_MAXREG_COUNT
	.align		4
        /*003c*/ 	.byte	0x03, 0x1b
        /*003e*/ 	.short	0x00ff


	//----- nvinfo : EIATTR_NUM_BARRIERS
	.align		4
        /*0040*/ 	.byte	0x02, 0x4c
        /*0042*/ 	.byte	0x01
	.zero		1


	//----- nvinfo : EIATTR_MERCURY_ISA_VERSION
	.align		4
        /*0044*/ 	.byte	0x03, 0x5f
        /*0046*/ 	.short	0x0101


	//----- nvinfo : EIATTR_VRC_CTA_INIT_COUNT
	.align		4
        /*0048*/ 	.byte	0x02, 0x4a
	.zero		1
	.zero		1


	//----- nvinfo : EIATTR_EXIT_INSTR_OFFSETS
	.align		4
        /*004c*/ 	.byte	0x04, 0x1c
        /*004e*/ 	.short	(.L_65 - .L_64)


	//   ....[0]....
.L_64:
        /*0050*/ 	.word	0x00000260


	//   ....[1]....
        /*0054*/ 	.word	0x000002e0


	//----- nvinfo : EIATTR_CBANK_PARAM_SIZE
	.align		4
.L_65:
        /*0058*/ 	.byte	0x03, 0x19
        /*005a*/ 	.short	0x0014


	//----- nvinfo : EIATTR_PARAM_CBANK
	.align		4
        /*005c*/ 	.byte	0x04, 0x0a
        /*005e*/ 	.short	(.L_67 - .L_66)
	.align		4
.L_66:
        /*0060*/ 	.word	index@(.nv.constant0._Z7productPiS_i)
        /*0064*/ 	.short	0x0380
        /*0066*/ 	.short	0x0014


	//----- nvinfo : EIATTR_SW_WAR
	.align		4
.L_67:
        /*0068*/ 	.byte	0x04, 0x36
        /*006a*/ 	.short	(.L_69 - .L_68)
.L_68:
        /*006c*/ 	.word	0x00000008
.L_69:


//--------------------- .nv.info._Z3sumPiS_i      --------------------------
	.section	.nv.info._Z3sumPiS_i,"",@"SHT_CUDA_INFO"
	.sectionflags	@""
	.align	4


	//----- nvinfo : EIATTR_CUDA_API_VERSION
	.align		4
        /*0000*/ 	.byte	0x04, 0x37
        /*0002*/ 	.short	(.L_71 - .L_70)
.L_70:
        /*0004*/ 	.word	0x00000082


	//----- nvinfo : EIATTR_KPARAM_INFO
	.align		4
.L_71:
        /*0008*/ 	.byte	0x04, 0x17
        /*000a*/ 	.short	(.L_73 - .L_72)
.L_72:
        /*000c*/ 	.word	0x00000000
        /*0010*/ 	.short	0x0002
        /*0012*/ 	.short	0x0010
        /*0014*/ 	.byte	0x00, 0xf0, 0x11, 0x00


	//----- nvinfo : EIATTR_KPARAM_INFO
	.align		4
.L_73:
        /*0018*/ 	.byte	0x04, 0x17
        /*001a*/ 	.short	(.L_75 - .L_74)
.L_74:
        /*001c*/ 	.word	0x00000000
        /*0020*/ 	.short	0x0001
        /*0022*/ 	.short	0x0008
        /*0024*/ 	.byte	0x00, 0xf5, 0x21, 0x00


	//----- nvinfo : EIATTR_KPARAM_INFO
	.align		4
.L_75:
        /*0028*/ 	.byte	0x04, 0x17
        /*002a*/ 	.short	(.L_77 - .L_76)
.L_76:
        /*002c*/ 	.word	0x00000000
        /*0030*/ 	.short	0x0000
        /*0032*/ 	.short	0x0000
        /*0034*/ 	.byte	0x00, 0xf5, 0x21, 0x00


	//----- nvinfo : EIATTR_SPARSE_MMA_MASK
	.align		4
.L_77:
        /*0038*/ 	.byte	0x03, 0x50
        /*003a*/ 	.short	0x0000


	//----- nvinfo : EIATTR_MAXREG_COUNT
	.align		4
        /*003c*/ 	.byte	0x03, 0x1b
        /*003e*/ 	.short	0x00ff


	//----- nvinfo : EIATTR_NUM_BARRIERS
	.align		4
        /*0040*/ 	.byte	0x02, 0x4c
        /*0042*/ 	.byte	0x01
	.zero		1


	//----- nvinfo : EIATTR_MERCURY_ISA_VERSION
	.align		4
        /*0044*/ 	.byte	0x03, 0x5f
        /*0046*/ 	.short	0x0101


	//----- nvinfo : EIATTR_VRC_CTA_INIT_COUNT
	.align		4
        /*0048*/ 	.byte	0x02, 0x4a
	.zero		1
	.zero		1


	//----- nvinfo : EIATTR_EXIT_INSTR_OFFSETS
	.align		4
        /*004c*/ 	.byte	0x04, 0x1c
        /*004e*/ 	.short	(.L_79 - .L_78)


	//   ....[0]....
.L_78:
        /*0050*/ 	.word	0x00000260


	//   ....[1]....
        /*0054*/ 	.word	0x000002e0


	//----- nvinfo : EIATTR_CBANK_PARAM_SIZE
	.align		4
.L_79:
        /*0058*/ 	.byte	0x03, 0x19
        /*005a*/ 	.short	0x0014


	//----- nvinfo : EIATTR_PARAM_CBANK
	.align		4
        /*005c*/ 	.byte	0x04, 0x0a
        /*005e*/ 	.short	(.L_81 - .L_80)
	.align		4
.L_80:
        /*0060*/ 	.word	index@(.nv.constant0._Z3sumPiS_i)
        /*0064*/ 	.short	0x0380
        /*0066*/ 	.short	0x0014


	//----- nvinfo : EIATTR_SW_WAR
	.align		4
.L_81:
        /*0068*/ 	.byte	0x04, 0x36
        /*006a*/ 	.short	(.L_83 - .L_82)
.L_82:
        /*006c*/ 	.word	0x00000008
.L_83:


//--------------------- .nv.callgraph             --------------------------
	.section	.nv.callgraph,"",@"SHT_CUDA_CALLGRAPH"
	.align	4
	.sectionentsize	8
	.align		4
        /*0000*/ 	.word	0x00000000
	.align		4
        /*0004*/ 	.word	0xffffffff
	.align		4
        /*0008*/ 	.word	0x00000000
	.align		4
        /*000c*/ 	.word	0xfffffffe
	.align		4
        /*0010*/ 	.word	0x00000000
	.align		4
        /*0014*/ 	.word	0xfffffffd
	.align		4
        /*0018*/ 	.word	0x00000000
	.align		4
        /*001c*/ 	.word	0xfffffffc


//--------------------- .text._Z3maxPiS_i         --------------------------
	.section	.text._Z3maxPiS_i,"ax",@progbits
	.align	128
        .global         _Z3maxPiS_i
        .type           _Z3maxPiS_i,@function
        .size           _Z3maxPiS_i,(.L_x_12 - _Z3maxPiS_i)
        .other          _Z3maxPiS_i,@"STO_CUDA_ENTRY STV_DEFAULT"
_Z3maxPiS_i:
.text._Z3maxPiS_i:
[----:B------:R-:W-:Y:S01]  /*0000*/  LDC R1, c[0x0][0x37c] ;  /* 0x0000df00ff017b82 */ /* 0x000fe20000000800 */
[----:B------:R-:W0:Y:S01]  /*0010*/  S2R R13, SR_CTAID.X ;  /* 0x00000000000d7919 */ /* 0x000e220000002500 */
[----:B------:R-:W1:Y:S01]  /*0020*/  LDCU UR4, c[0x0][0x360] ;  /* 0x00006c00ff0477ac */ /* 0x000e620008000800 */
[----:B------:R-:W-:Y:S01]  /*0030*/  IMAD.MOV.U32 R8, RZ, RZ, -0x80000000 ;  /* 0x80000000ff087424 */ /* 0x000fe200078e00ff */
[----:B------:R-:W2:Y:S01]  /*0040*/  S2R R11, SR_TID.X ;  /* 0x00000000000b7919 */ /* 0x000ea20000002100 */
[----:B------:R-:W3:Y:S01]  /*0050*/  LDCU UR5, c[0x0][0x390] ;  /* 0x00007200ff0577ac */ /* 0x000ee20008000800 */
[----:B------:R-:W4:Y:S01]  /*0060*/  LDCU.64 UR6, c[0x0][0x358] ;  /* 0x00006b00ff0677ac */ /* 0x000f220008000a00 */
[----:B-1----:R-:W-:Y:S02]  /*0070*/  IMAD.U32 R6, RZ, RZ, UR4 ;  /* 0x00000004ff067e24 */ /* 0x002fe4000f8e00ff */
[----:B0-----:R-:W-:-:S04]  /*0080*/  IMAD R0, R13, UR4, RZ ;  /* 0x000000040d007c24 */ /* 0x001fc8000f8e02ff */
[----:B--2---:R-:W-:Y:S02]  /*0090*/  IMAD R7, R0, 0x2, R11 ;  /* 0x0000000200077824 */ /* 0x004fe400078e020b */
[----:B------:R-:W-:-:S03]  /*00a0*/  IMAD.MOV.U32 R0, RZ, RZ, -0x80000000 ;  /* 0x80000000ff007424 */ /* 0x000fc600078e00ff */
[C---:B------:R-:W-:Y:S02]  /*00b0*/  IADD3 R9, PT, PT, R7.reuse, R6, RZ ;  /* 0x0000000607097210 */ /* 0x040fe40007ffe0ff */
[----:B---3--:R-:W-:Y:S02]  /*00c0*/  ISETP.GE.U32.AND P0, PT, R7, UR5, PT ;  /* 0x0000000507007c0c */ /* 0x008fe4000bf06070 */
[----:B------:R-:W-:-:S11]  /*00d0*/  ISETP.GE.U32.AND P1, PT, R9, UR5, PT ;  /* 0x0000000509007c0c */ /* 0x000fd6000bf26070 */
[----:B------:R-:W0:Y:S08]  /*00e0*/  @!P0 LDC.64 R2, c[0x0][0x380] ;  /* 0x0000e000ff028b82 */ /* 0x000e300000000a00 */
[----:B------:R-:W1:Y:S01]  /*00f0*/  @!P1 LDC.64 R4, c[0x0][0x380] ;  /* 0x0000e000ff049b82 */ /* 0x000e620000000a00 */
[----:B0-----:R-:W-:-:S05]  /*0100*/  @!P0 IMAD.WIDE.U32 R2, R7, 0x4, R2 ;  /* 0x0000000407028825 */ /* 0x001fca00078e0002 */
[----:B----4-:R-:W2:Y:S01]  /*0110*/  @!P0 LDG.E R0, desc[UR6][R2.64] ;  /* 0x0000000602008981 */ /* 0x010ea2000c1e1900 */
[----:B-1----:R-:W-:-:S05]  /*0120*/  @!P1 IMAD.WIDE.U32 R4, R9, 0x4, R4 ;  /* 0x0000000409049825 */ /* 0x002fca00078e0004 */
[----:B------:R-:W3:Y:S01]  /*0130*/  @!P1 LDG.E R8, desc[UR6][R4.64] ;  /* 0x0000000604089981 */ /* 0x000ee2000c1e1900 */
[----:B------:R-:W0:Y:S01]  /*0140*/  S2UR UR5, SR_CgaCtaId ;  /* 0x00000000000579c3 */ /* 0x000e220000008800 */
[----:B------:R-:W-:Y:S02]  /*0150*/  UMOV UR4, 0x400 ;  /* 0x0000040000047882 */ /* 0x000fe40000000000 */
[----:B0-----:R-:W-:-:S06]  /*0160*/  ULEA UR4, UR5, UR4, 0x18 ;  /* 0x0000000405047291 */ /* 0x001fcc000f8ec0ff */
[----:B------:R-:W-:-:S04]  /*0170*/  LEA R7, R11, UR4, 0x2 ;  /* 0x000000040b077c11 */ /* 0x000fc8000f8e10ff */
[----:B------:R-:W-:Y:S01]  /*0180*/  LEA R9, R6, R7, 0x2 ;  /* 0x0000000706097211 */ /* 0x000fe200078e10ff */
[----:B--2---:R0:W-:Y:S04]  /*0190*/  STS [R7], R0 ;  /* 0x0000000007007388 */ /* 0x0041e80000000800 */
[----:B---3--:R0:W-:Y:S02]  /*01a0*/  STS [R9], R8 ;  /* 0x0000000809007388 */ /* 0x0081e40000000800 */
.L_x_2:
[----:B------:R-:W-:Y:S01]  /*01b0*/  BAR.SYNC.DEFER_BLOCKING 0x0 ;  /* 0x0000000000007b1d */ /* 0x000fe20000010000 */
[----:B------:R-:W-:Y:S02]  /*01c0*/  ISETP.GE.U32.AND P1, PT, R11, R6, PT ;  /* 0x000000060b00720c */ /* 0x000fe40003f26070 */
[----:B------:R-:W-:Y:S02]  /*01d0*/  ISETP.GT.U32.AND P0, PT, R6, 0x1, PT ;  /* 0x000000010600780c */ /* 0x000fe40003f04070 */
[----:B------:R-:W-:Y:S01]  /*01e0*/  SHF.R.U32.HI R3, RZ, 0x1, R6 ;  /* 0x00000001ff037819 */ /* 0x000fe20000011606 */
[----:B------:R-:W-:Y:S08]  /*01f0*/  BSSY.RECONVERGENT B0, `(.L_x_0) ;  /* 0x0000007000007945 */ /* 0x000ff00003800200 */
[----:B-1----:R-:W-:Y:S05]  /*0200*/  @P1 BRA `(.L_x_1) ;  /* 0x0000000000141947 */ /* 0x002fea0003800000 */
[----:B0-----:R-:W-:Y:S01]  /*0210*/  IMAD R0, R6, 0x4, R7 ;  /* 0x0000000406007824 */ /* 0x001fe200078e0207 */
[----:B------:R-:W-:Y:S05]  /*0220*/  LDS R2, [R7] ;  /* 0x0000000007027984 */ /* 0x000fea0000000800 */
[----:B------:R-:W0:Y:S02]  /*0230*/  LDS R0, [R0] ;  /* 0x0000000000007984 */ /* 0x000e240000000800 */
[----:B0-----:R-:W-:-:S13]  /*0240*/  ISETP.GT.AND P1, PT, R0, R2, PT ;  /* 0x000000020000720c */ /* 0x001fda0003f24270 */
[----:B------:R1:W-:Y:S02]  /*0250*/  @P1 STS [R7], R0 ;  /* 0x0000000007001388 */ /* 0x0003e40000000800 */
.L_x_1:
[----:B------:R-:W-:Y:S05]  /*0260*/  BSYNC.RECONVERGENT B0 ;  /* 0x0000000000007941 */ /* 0x000fea0003800200 */
.L_x_0:
[----:B------:R-:W-:Y:S01]  /*0270*/  MOV R6, R3 ;  /* 0x0000000300067202 */ /* 0x000fe20000000f00 */
[----:B------:R-:W-:Y:S06]  /*0280*/  @P0 BRA `(.L_x_2) ;  /* 0xfffffffc00c80947 */ /* 0x000fec000383ffff */
[----:B------:R-:W-:-:S13]  /*0290*/  ISETP.NE.AND P0, PT, R11, RZ, PT ;  /* 0x000000ff0b00720c */ /* 0x000fda0003f05270 */
[----:B------:R-:W-:Y:S05]  /*02a0*/  @P0 EXIT ;  /* 0x000000000000094d */ /* 0x000fea0003800000 */
[----:B------:R-:W2:Y:S01]  /*02b0*/  S2UR UR5, SR_CgaCtaId ;  /* 0x00000000000579c3 */ /* 0x000ea20000008800 */
[----:B------:R-:W-:-:S07]  /*02c0*/  UMOV UR4, 0x400 ;  /* 0x0000040000047882 */ /* 0x000fce0000000000 */
[----:B------:R-:W3:Y:S01]  /*02d0*/  LDC.64 R2, c[0x0][0x388] ;  /* 0x0000e200ff027b82 */ /* 0x000ee20000000a00 */
[----:B--2---:R-:W-:Y:S01]  /*02e0*/  ULEA UR4, UR5, UR4, 0x18 ;  /* 0x0000000405047291 */ /* 0x004fe2000f8ec0ff */
[----:B---3--:R-:W-:-:S08]  /*02f0*/  IMAD.WIDE.U32 R2, R13, 0x4, R2 ;  /* 0x000000040d027825 */ /* 0x008fd000078e0002 */
[----:B------:R-:W2:Y:S04]  /*0300*/  LDS R5, [UR4] ;  /* 0x00000004ff057984 */ /* 0x000ea80008000800 */
[----:B--2---:R-:W-:Y:S01]  /*0310*/  STG.E desc[UR6][R2.64], R5 ;  /* 0x0000000502007986 */ /* 0x004fe2000c101906 */
[----:B------:R-:W-:Y:S05]  /*0320*/  EXIT ;  /* 0x000000000000794d */ /* 0x000fea0003800000 */
.L_x_3:
[----:B------:R-:W-:-:S00]  /*0330*/  BRA `(.L_x_3) ;  /* 0xfffffffc00fc7947 */ /* 0x000fc0000383ffff */
[----:B------:R-:W-:-:S00]  /*0340*/  NOP ;  /* 0x0000000000007918 */ /* 0x000fc00000000000 */
        /* <DEDUP_REMOVED lines=11> */
.L_x_12:


//--------------------- .text._Z3minPiS_i         --------------------------
	.section	.text._Z3minPiS_i,"ax",@progbits
	.align	128
        .global         _Z3minPiS_i
        .type           _Z3minPiS_i,@function
        .size           _Z3minPiS_i,(.L_x_13 - _Z3minPiS_i)
        .other          _Z3minPiS_i,@"STO_CUDA_ENTRY STV_DEFAULT"
_Z3minPiS_i:
.text._Z3minPiS_i:
[----:B------:R-:W-:Y:S01]  /*0000*/  LDC R1, c[0x0][0x37c] ;  /* 0x0000df00ff017b82 */ /* 0x000fe20000000800 */
[----:B------:R-:W0:Y:S01]  /*0010*/  S2R R13, SR_CTAID.X ;  /* 0x00000000000d7919 */ /* 0x000e220000002500 */
[----:B------:R-:W1:Y:S01]  /*0020*/  LDCU UR4, c[0x0][0x360] ;  /* 0x00006c00ff0477ac */ /* 0x000e620008000800 */
[----:B------:R-:W-:Y:S01]  /*0030*/  IMAD.MOV.U32 R8, RZ, RZ, 0x7fffffff ;  /* 0x7fffffffff087424 */ /* 0x000fe200078e00ff */
[----:B------:R-:W2:Y:S01]  /*0040*/  S2R R11, SR_TID.X ;  /* 0x00000000000b7919 */ /* 0x000ea20000002100 */
[----:B------:R-:W3:Y:S01]  /*0050*/  LDCU UR5, c[0x0][0x390] ;  /* 0x00007200ff0577ac */ /* 0x000ee20008000800 */
[----:B------:R-:W4:Y:S01]  /*0060*/  LDCU.64 UR6, c[0x0][0x358] ;  /* 0x00006b00ff0677ac */ /* 0x000f220008000a00 */
[----:B-1----:R-:W-:Y:S02]  /*0070*/  IMAD.U32 R6, RZ, RZ, UR4 ;  /* 0x00000004ff067e24 */ /* 0x002fe4000f8e00ff */
[----:B0-----:R-:W-:-:S04]  /*0080*/  IMAD R0, R13, UR4, RZ ;  /* 0x000000040d007c24 */ /* 0x001fc8000f8e02ff */
[----:B--2---:R-:W-:Y:S02]  /*0090*/  IMAD R7, R0, 0x2, R11 ;  /* 0x0000000200077824 */ /* 0x004fe400078e020b */
[----:B------:R-:W-:-:S03]  /*00a0*/  IMAD.MOV.U32 R0, RZ, RZ, 0x7fffffff ;  /* 0x7fffffffff007424 */ /* 0x000fc600078e00ff */
        /* <DEDUP_REMOVED lines=16> */
.L_x_6:
        /* <DEDUP_REMOVED lines=9> */
[----:B0-----:R-:W-:-:S13]  /*0240*/  ISETP.GE.AND P1, PT, R0, R2, PT ;  /* 0x000000020000720c */ /* 0x001fda0003f26270 */
[----:B------:R1:W-:Y:S02]  /*0250*/  @!P1 STS [R7], R0 ;  /* 0x0000000007009388 */ /* 0x0003e40000000800 */
.L_x_5:
[----:B------:R-:W-:Y:S05]  /*0260*/  BSYNC.RECONVERGENT B0 ;  /* 0x0000000000007941 */ /* 0x000fea0003800200 */
.L_x_4:
        /* <DEDUP_REMOVED lines=12> */
.L_x_7:
        /* <DEDUP_REMOVED lines=13> */
.L_x_13:


//--------------------- .text._Z7productPiS_i     --------------------------
	.section	.text._Z7productPiS_i,"ax",@progbits
	.align	128
        .global         _Z7productPiS_i
        .type           _Z7productPiS_i,@function
        .size           _Z7productPiS_i,(.L_x_14 - _Z7productPiS_i)
        .other          _Z7productPiS_i,@"STO_CUDA_ENTRY STV_DEFAULT"
_Z7productPiS_i:
.text._Z7productPiS_i:
        /* <DEDUP_REMOVED lines=8> */
[----:B0-----:R-:W-:-:S05]  /*0080*/  IMAD R0, R13, UR4, RZ ;  /* 0x000000040d007c24 */ /* 0x001fca000f8e02ff */
[----:B--2---:R-:W-:Y:S01]  /*0090*/  LEA R7, R0, R11, 0x1 ;  /* 0x0000000b00077211 */ /* 0x004fe200078e08ff */
[----:B------:R-:W-:-:S03]  /*00a0*/  HFMA2 R0, -RZ, RZ, 0, 5.9604644775390625e-08 ;  /* 0x00000001ff007431 */ /* 0x000fc600000001ff */
[C---:B---3--:R-:W-:Y:S01]  /*00b0*/  ISETP.GE.U32.AND P0, PT, R7.reuse, UR5, PT ;  /* 0x0000000507007c0c */ /* 0x048fe2000bf06070 */
[----:B------:R-:W-:-:S05]  /*00c0*/  IMAD.IADD R9, R7, 0x1, R6 ;  /* 0x0000000107097824 */ /* 0x000fca00078e0206 */
[----:B------:R-:W-:-:S07]  /*00d0*/  ISETP.GE.U32.AND P1, PT, R9, UR5, PT ;  /* 0x0000000509007c0c */ /* 0x000fce000bf26070 */
        /* <DEDUP_REMOVED lines=13> */
.L_x_8:
[----:B------:R-:W-:Y:S01]  /*01b0*/  BAR.SYNC.DEFER_BLOCKING 0x0 ;  /* 0x0000000000007b1d */ /* 0x000fe20000010000 */
[----:B------:R-:W-:-:S13]  /*01c0*/  ISETP.GE.U32.AND P0, PT, R11, R6, PT ;  /* 0x000000060b00720c */ /* 0x000fda0003f06070 */
[----:B0-----:R-:W-:Y:S01]  /*01d0*/  @!P0 IMAD R0, R6, 0x4, R7 ;  /* 0x0000000406008824 */ /* 0x001fe200078e0207 */
[----:B------:R-:W-:Y:S05]  /*01e0*/  @!P0 LDS R3, [R7] ;  /* 0x0000000007038984 */ /* 0x000fea0000000800 */
[----:B------:R-:W0:Y:S02]  /*01f0*/  @!P0 LDS R0, [R0] ;  /* 0x0000000000008984 */ /* 0x000e240000000800 */
[----:B0-----:R-:W-:-:S05]  /*0200*/  @!P0 IMAD R2, R0, R3, RZ ;  /* 0x0000000300028224 */ /* 0x001fca00078e02ff */
[----:B------:R1:W-:Y:S01]  /*0210*/  @!P0 STS [R7], R2 ;  /* 0x0000000207008388 */ /* 0x0003e20000000800 */
[----:B------:R-:W-:Y:S02]  /*0220*/  ISETP.GT.U32.AND P0, PT, R6, 0x1, PT ;  /* 0x000000010600780c */ /* 0x000fe40003f04070 */
[----:B------:R-:W-:-:S11]  /*0230*/  SHF.R.U32.HI R6, RZ, 0x1, R6 ;  /* 0x00000001ff067819 */ /* 0x000fd60000011606 */
[----:B-1----:R-:W-:Y:S05]  /*0240*/  @P0 BRA `(.L_x_8) ;  /* 0xfffffffc00d80947 */ /* 0x002fea000383ffff */
[----:B------:R-:W-:-:S13]  /*0250*/  ISETP.NE.AND P0, PT, R11, RZ, PT ;  /* 0x000000ff0b00720c */ /* 0x000fda0003f05270 */
[----:B------:R-:W-:Y:S05]  /*0260*/  @P0 EXIT ;  /* 0x000000000000094d */ /* 0x000fea0003800000 */
[----:B------:R-:W0:Y:S01]  /*0270*/  S2UR UR5, SR_CgaCtaId ;  /* 0x00000000000579c3 */ /* 0x000e220000008800 */
[----:B------:R-:W-:-:S07]  /*0280*/  UMOV UR4, 0x400 ;  /* 0x0000040000047882 */ /* 0x000fce0000000000 */
[----:B------:R-:W1:Y:S01]  /*0290*/  LDC.64 R2, c[0x0][0x388] ;  /* 0x0000e200ff027b82 */ /* 0x000e620000000a00 */
[----:B0-----:R-:W-:Y:S01]  /*02a0*/  ULEA UR4, UR5, UR4, 0x18 ;  /* 0x0000000405047291 */ /* 0x001fe2000f8ec0ff */
[----:B-1----:R-:W-:-:S08]  /*02b0*/  IMAD.WIDE.U32 R2, R13, 0x4, R2 ;  /* 0x000000040d027825 */ /* 0x002fd000078e0002 */
[----:B------:R-:W0:Y:S04]  /*02c0*/  LDS R5, [UR4] ;  /* 0x00000004ff057984 */ /* 0x000e280008000800 */
[----:B0-----:R-:W-:Y:S01]  /*02d0*/  STG.E desc[UR6][R2.64], R5 ;  /* 0x0000000502007986 */ /* 0x001fe2000c101906 */
[----:B------:R-:W-:Y:S05]  /*02e0*/  EXIT ;  /* 0x000000000000794d */ /* 0x000fea0003800000 */
.L_x_9:
        /* <DEDUP_REMOVED lines=9> */
.L_x_14:


//--------------------- .text._Z3sumPiS_i         --------------------------
	.section	.text._Z3sumPiS_i,"ax",@progbits
	.align	128
        .global         _Z3sumPiS_i
        .type           _Z3sumPiS_i,@function
        .size           _Z3sumPiS_i,(.L_x_15 - _Z3sumPiS_i)
        .other          _Z3sumPiS_i,@"STO_CUDA_ENTRY STV_DEFAULT"
_Z3sumPiS_i:
.text._Z3sumPiS_i:
[----:B------:R-:W-:Y:S01]  /*0000*/  LDC R1, c[0x0][0x37c] ;  /* 0x0000df00ff017b82 */ /* 0x000fe20000000800 */
[----:B------:R-:W0:Y:S01]  /*0010*/  S2R R13, SR_CTAID.X ;  /* 0x00000000000d7919 */ /* 0x000e220000002500 */
[----:B------:R-:W1:Y:S01]  /*0020*/  LDCU UR4, c[0x0][0x360] ;  /* 0x00006c00ff0477ac */ /* 0x000e620008000800 */
[----:B------:R-:W-:Y:S01]  /*0030*/  HFMA2 R8, -RZ, RZ, 0, 0 ;  /* 0x00000000ff087431 */ /* 0x000fe200000001ff */
[----:B------:R-:W2:Y:S01]  /*0040*/  S2R R11, SR_TID.X ;  /* 0x00000000000b7919 */ /* 0x000ea20000002100 */
[----:B------:R-:W3:Y:S01]  /*0050*/  LDCU UR5, c[0x0][0x390] ;  /* 0x00007200ff0577ac */ /* 0x000ee20008000800 */
[----:B------:R-:W4:Y:S01]  /*0060*/  LDCU.64 UR6, c[0x0][0x358] ;  /* 0x00006b00ff0677ac */ /* 0x000f220008000a00 */
[----:B-1----:R-:W-:Y:S02]  /*0070*/  IMAD.U32 R6, RZ, RZ, UR4 ;  /* 0x00000004ff067e24 */ /* 0x002fe4000f8e00ff */
[----:B0-----:R-:W-:-:S04]  /*0080*/  IMAD R0, R13, UR4, RZ ;  /* 0x000000040d007c24 */ /* 0x001fc8000f8e02ff */
[----:B--2---:R-:W-:Y:S02]  /*0090*/  IMAD R7, R0, 0x2, R11 ;  /* 0x0000000200077824 */ /* 0x004fe400078e020b */
[----:B------:R-:W-:-:S03]  /*00a0*/  IMAD.MOV.U32 R0, RZ, RZ, RZ ;  /* 0x000000ffff007224 */ /* 0x000fc600078e00ff */
        /* <DEDUP_REMOVED lines=12> */
[----:B------:R-:W-:-:S05]  /*0170*/  LEA R7, R11, UR4, 0x2 ;  /* 0x000000040b077c11 */ /* 0x000fca000f8e10ff */
[----:B------:R-:W-:Y:S01]  /*0180*/  IMAD R9, R6, 0x4, R7 ;  /* 0x0000000406097824 */ /* 0x000fe200078e0207 */
[----:B--2---:R0:W-:Y:S04]  /*0190*/  STS [R7], R0 ;  /* 0x0000000007007388 */ /* 0x0041e80000000800 */
[----:B---3--:R0:W-:Y:S02]  /*01a0*/  STS [R9], R8 ;  /* 0x0000000809007388 */ /* 0x0081e40000000800 */
.L_x_10:
[----:B------:R-:W-:Y:S01]  /*01b0*/  BAR.SYNC.DEFER_BLOCKING 0x0 ;  /* 0x0000000000007b1d */ /* 0x000fe20000010000 */
[----:B------:R-:W-:-:S13]  /*01c0*/  ISETP.GE.U32.AND P0, PT, R11, R6, PT ;  /* 0x000000060b00720c */ /* 0x000fda0003f06070 */
[----:B0-----:R-:W-:Y:S01]  /*01d0*/  @!P0 LEA R0, R6, R7, 0x2 ;  /* 0x0000000706008211 */ /* 0x001fe200078e10ff */
[----:B------:R-:W-:Y:S05]  /*01e0*/  @!P0 LDS R3, [R7] ;  /* 0x0000000007038984 */ /* 0x000fea0000000800 */
[----:B------:R-:W0:Y:S02]  /*01f0*/  @!P0 LDS R0, [R0] ;  /* 0x0000000000008984 */ /* 0x000e240000000800 */
[----:B0-----:R-:W-:-:S05]  /*0200*/  @!P0 IMAD.IADD R2, R0, 0x1, R3 ;  /* 0x0000000100028824 */ /* 0x001fca00078e0203 */
        /* <DEDUP_REMOVED lines=14> */
.L_x_11:
        /* <DEDUP_REMOVED lines=9> */
.L_x_15:


//--------------------- .nv.shared._Z3maxPiS_i    --------------------------
	.section	.nv.shared._Z3maxPiS_i,"aw",@nobits
	.sectionflags	@""
	.align	16
	.zero		1024


//--------------------- .nv.shared.reserved.0     --------------------------
	.section	.nv.shared.reserved.0,"aw",@nobits
	.weak		__nv_reservedSMEM_offset_0_alias
	.size		__nv_reservedSMEM_offset_0_alias, 0, 64
	.other		__nv_reservedSMEM_offset_0_alias,@"STO_CUDA_RESERVED_SHARED STV_DEFAULT"
__nv_reservedSMEM_offset_0_alias:
	.zero		0
	.zero		64


//--------------------- .nv.shared._Z3minPiS_i    --------------------------
	.section	.nv.shared._Z3minPiS_i,"aw",@nobits
	.sectionflags	@""
	.align	16
	.zero		1024


//--------------------- .nv.shared._Z7productPiS_i --------------------------
	.section	.nv.shared._Z7productPiS_i,"aw",@nobits
	.sectionflags	@""
	.align	16
	.zero		1024


//--------------------- .nv.shared._Z3sumPiS_i    --------------------------
	.section	.nv.shared._Z3sumPiS_i,"aw",@nobits
	.sectionflags	@""
	.align	16
	.zero		1024


//--------------------- .nv.constant0._Z3maxPiS_i --------------------------
	.section	.nv.constant0._Z3maxPiS_i,"a",@progbits
	.sectionflags	@""
	.align	4
.nv.constant0._Z3maxPiS_i:
	.zero		916


//--------------------- .nv.constant0._Z3minPiS_i --------------------------
	.section	.nv.constant0._Z3minPiS_i,"a",@progbits
	.sectionflags	@""
	.align	4
.nv.constant0._Z3minPiS_i:
	.zero		916


//--------------------- .nv.constant0._Z7productPiS_i --------------------------
	.section	.nv.constant0._Z7productPiS_i,"a",@progbits
	.sectionflags	@""
	.align	4
.nv.constant0._Z7productPiS_i:
	.zero		916


//--------------------- .nv.constant0._Z3sumPiS_i --------------------------
	.section	.nv.constant0._Z3sumPiS_i,"a",@progbits
	.sectionflags	@""
	.align	4
.nv.constant0._Z3sumPiS_i:
	.zero		916


//--------------------- SYMBOLS --------------------------

	.type		.nv.reservedSmem.offset0,@object
	.size		.nv.reservedSmem.offset0,0x4
	.type		.nv.reservedSmem.cap,@object
	.size		.nv.reservedSmem.cap,0x4
